//
// Generated by NVIDIA NVVM Compiler
//
// Compiler Build ID: CL-36424714
// Cuda compilation tools, release 13.0, V13.0.88
// Based on NVVM 20.0.0
//

.version 9.0
.target sm_100
.address_size 64

	// .globl	_Z12softmax_cudaPfS_mm
.extern .shared .align 16 .b8 inp_shared[];

.visible .entry _Z12softmax_cudaPfS_mm(
	.param .u64 .ptr .align 1 _Z12softmax_cudaPfS_mm_param_0,
	.param .u64 .ptr .align 1 _Z12softmax_cudaPfS_mm_param_1,
	.param .u64 _Z12softmax_cudaPfS_mm_param_2,
	.param .u64 _Z12softmax_cudaPfS_mm_param_3
)
{
	.reg .pred 	%p<14>;
	.reg .b32 	%r<20>;
	.reg .b32 	%f<36>;
	.reg .b64 	%rd<34>;

	ld.param.u64 	%rd19, [_Z12softmax_cudaPfS_mm_param_0];
	ld.param.u64 	%rd17, [_Z12softmax_cudaPfS_mm_param_1];
	ld.param.u64 	%rd20, [_Z12softmax_cudaPfS_mm_param_2];
	ld.param.u64 	%rd18, [_Z12softmax_cudaPfS_mm_param_3];
	cvta.to.global.u64 	%rd1, %rd19;
	mov.u32 	%r8, %ctaid.y;
	mov.u32 	%r9, %ntid.y;
	mov.u32 	%r1, %tid.y;
	mad.lo.s32 	%r10, %r8, %r9, %r1;
	add.s64 	%rd2, %rd18, 31;
	shr.u64 	%rd3, %rd2, 5;
	cvt.u64.u32 	%rd4, %r10;
	setp.le.u64 	%p1, %rd20, %rd4;
	@%p1 bra 	$L__BB0_20;
	mov.u32 	%r2, %tid.x;
	setp.ne.s32 	%p2, %r2, 0;
	shl.b32 	%r11, %r1, 2;
	mov.u32 	%r12, inp_shared;
	add.s32 	%r3, %r12, %r11;
	@%p2 bra 	$L__BB0_3;
	mov.b32 	%r13, -8388609;
	st.shared.u32 	[%r3], %r13;
	mov.b32 	%r14, 0;
	st.shared.u32 	[%r3+128], %r14;
$L__BB0_3:
	bar.sync 	0;
	cvt.u64.u32 	%rd33, %r2;
	and.b64  	%rd6, %rd2, -32;
	setp.le.u64 	%p3, %rd6, %rd33;
	@%p3 bra 	$L__BB0_10;
	mul.lo.s64 	%rd7, %rd18, %rd4;
	mov.u64 	%rd31, %rd33;
$L__BB0_5:
	setp.ge.u64 	%p4, %rd31, %rd18;
	@%p4 bra 	$L__BB0_9;
	add.s64 	%rd21, %rd31, %rd7;
	shl.b64 	%rd22, %rd21, 2;
	add.s64 	%rd23, %rd1, %rd22;
	ld.global.f32 	%f1, [%rd23];
	ld.shared.u32 	%r19, [%r3];
	mov.b32 	%r5, %f1;
$L__BB0_7:
	mov.b32 	%f2, %r19;
	setp.leu.f32 	%p5, %f1, %f2;
	@%p5 bra 	$L__BB0_9;
	atom.relaxed.shared.cas.b32 	%r7, [%r3], %r19, %r5;
	setp.ne.s32 	%p6, %r7, %r19;
	mov.u32 	%r19, %r7;
	@%p6 bra 	$L__BB0_7;
$L__BB0_9:
	add.s64 	%rd31, %rd31, %rd3;
	setp.lt.u64 	%p7, %rd31, %rd6;
	@%p7 bra 	$L__BB0_5;
$L__BB0_10:
	setp.le.u64 	%p8, %rd6, %rd33;
	bar.sync 	0;
	@%p8 bra 	$L__BB0_15;
	mul.lo.s64 	%rd10, %rd18, %rd4;
	mov.u64 	%rd32, %rd33;
$L__BB0_12:
	setp.ge.u64 	%p9, %rd32, %rd18;
	@%p9 bra 	$L__BB0_14;
	add.s64 	%rd24, %rd32, %rd10;
	shl.b64 	%rd25, %rd24, 2;
	add.s64 	%rd26, %rd1, %rd25;
	ld.global.f32 	%f3, [%rd26];
	ld.shared.f32 	%f4, [%r3];
	sub.f32 	%f5, %f3, %f4;
	fma.rn.f32 	%f6, %f5, 0f3BBB989D, 0f3F000000;
	cvt.sat.f32.f32 	%f7, %f6;
	mov.f32 	%f8, 0f4B400001;
	mov.f32 	%f9, 0f437C0000;
	fma.rm.f32 	%f10, %f7, %f9, %f8;
	add.f32 	%f11, %f10, 0fCB40007F;
	neg.f32 	%f12, %f11;
	fma.rn.f32 	%f13, %f5, 0f3FB8AA3B, %f12;
	fma.rn.f32 	%f14, %f5, 0f32A57060, %f13;
	mov.b32 	%r15, %f10;
	shl.b32 	%r16, %r15, 23;
	mov.b32 	%f15, %r16;
	ex2.approx.ftz.f32 	%f16, %f14;
	mul.f32 	%f17, %f16, %f15;
	atom.shared.add.f32 	%f18, [%r3+128], %f17;
$L__BB0_14:
	add.s64 	%rd32, %rd32, %rd3;
	setp.lt.u64 	%p10, %rd32, %rd6;
	@%p10 bra 	$L__BB0_12;
$L__BB0_15:
	setp.le.u64 	%p11, %rd6, %rd33;
	bar.sync 	0;
	@%p11 bra 	$L__BB0_20;
	mul.lo.s64 	%rd13, %rd18, %rd4;
	cvta.to.global.u64 	%rd14, %rd17;
$L__BB0_17:
	setp.ge.u64 	%p12, %rd33, %rd18;
	@%p12 bra 	$L__BB0_19;
	add.s64 	%rd27, %rd33, %rd13;
	shl.b64 	%rd28, %rd27, 2;
	add.s64 	%rd29, %rd1, %rd28;
	ld.global.f32 	%f19, [%rd29];
	ld.shared.f32 	%f20, [%r3];
	sub.f32 	%f21, %f19, %f20;
	fma.rn.f32 	%f22, %f21, 0f3BBB989D, 0f3F000000;
	cvt.sat.f32.f32 	%f23, %f22;
	mov.f32 	%f24, 0f4B400001;
	mov.f32 	%f25, 0f437C0000;
	fma.rm.f32 	%f26, %f23, %f25, %f24;
	add.f32 	%f27, %f26, 0fCB40007F;
	neg.f32 	%f28, %f27;
	fma.rn.f32 	%f29, %f21, 0f3FB8AA3B, %f28;
	fma.rn.f32 	%f30, %f21, 0f32A57060, %f29;
	mov.b32 	%r17, %f26;
	shl.b32 	%r18, %r17, 23;
	mov.b32 	%f31, %r18;
	ex2.approx.ftz.f32 	%f32, %f30;
	mul.f32 	%f33, %f32, %f31;
	ld.shared.f32 	%f34, [%r3+128];
	div.rn.f32 	%f35, %f33, %f34;
	add.s64 	%rd30, %rd14, %rd28;
	st.global.f32 	[%rd30], %f35;
$L__BB0_19:
	add.s64 	%rd33, %rd33, %rd3;
	setp.lt.u64 	%p13, %rd33, %rd6;
	@%p13 bra 	$L__BB0_17;
$L__BB0_20:
	ret;

}


// ===== COMPILED SASS (sm_100) =====

	.target	sm_100

	.elftype	@"ET_EXEC"


//--------------------- .note.nv.tkinfo           --------------------------
	.section	.note.nv.tkinfo,"",@"SHT_NOTE"
	.sectionflags	@"SHF_NOTE_NV_TKINFO"
	.tkinfo
        /*0018*/ 	.word	0x00000002
        /*0030*/ 	.string	""
        /*0030*/ 	.string	"ptxas"
        /*0030*/ 	.string	"Cuda compilation tools, release 13.0, V13.0.88"
        /*0030*/ 	.string	"Build cuda_13.0.r13.0/compiler.36424714_0"
        /*0030*/ 	.string	"-arch sm_100 -m 64 "



//--------------------- .note.nv.cuinfo           --------------------------
	.section	.note.nv.cuinfo,"",@"SHT_NOTE"
	.sectionflags	@"SHF_NOTE_NV_CUINFO"
        /*0018*/ 	.short	0x0002
        /*001a*/ 	.short	0x0064
        /*001c*/ 	.short	0x0082
	.zero		2


//--------------------- .nv.info                  --------------------------
	.section	.nv.info,"",@"SHT_CUDA_INFO"
	.align	4


	//----- nvinfo : EIATTR_REGCOUNT
	.align		4
        /*0000*/ 	.byte	0x04, 0x2f
        /*0002*/ 	.short	(.L_1 - .L_0)
	.align		4
.L_0:
        /*0004*/ 	.word	index@(_Z12softmax_cudaPfS_mm)
        /*0008*/ 	.word	0x00000018


	//----- nvinfo : EIATTR_FRAME_SIZE
	.align		4
.L_1:
        /*000c*/ 	.byte	0x04, 0x11
        /*000e*/ 	.short	(.L_3 - .L_2)
	.align		4
.L_2:
        /*0010*/ 	.word	index@($__internal_0_$__cuda_sm3x_div_rn_noftz_f32_slowpath)
        /*0014*/ 	.word	0x00000000


	//----- nvinfo : EIATTR_FRAME_SIZE
	.align		4
.L_3:
        /*0018*/ 	.byte	0x04, 0x11
        /*001a*/ 	.short	(.L_5 - .L_4)
	.align		4
.L_4:
        /*001c*/ 	.word	index@(_Z12softmax_cudaPfS_mm)
        /*0020*/ 	.word	0x00000000


	//----- nvinfo : EIATTR_MIN_STACK_SIZE
	.align		4
.L_5:
        /*0024*/ 	.byte	0x04, 0x12
        /*0026*/ 	.short	(.L_7 - .L_6)
	.align		4
.L_6:
        /*0028*/ 	.word	index@(_Z12softmax_cudaPfS_mm)
        /*002c*/ 	.word	0x00000000
.L_7:


//--------------------- .nv.compat                --------------------------
	.section	.nv.compat,"",@"SHT_CUDA_COMPAT_INFO"
	.align	4
        /*0000*/ 	.byte	0x02, 0x09, 0x00, 0x00, 0x02, 0x02, 0x01, 0x00, 0x02, 0x05, 0x05, 0x00, 0x03, 0x07, 0x01, 0x01
        /*0010*/ 	.byte	0x02, 0x03, 0x00, 0x00, 0x02, 0x06, 0x01, 0x00, 0x04, 0x0b, 0x08, 0x00, 0x01, 0x00, 0x00, 0x00
        /*0020*/ 	.byte	0x00, 0x00, 0x00, 0x00


//--------------------- .nv.info._Z12softmax_cudaPfS_mm --------------------------
	.section	.nv.info._Z12softmax_cudaPfS_mm,"",@"SHT_CUDA_INFO"
	.sectionflags	@""
	.align	4


	//----- nvinfo : EIATTR_CUDA_API_VERSION
	.align		4
        /*0000*/ 	.byte	0x04, 0x37
        /*0002*/ 	.short	(.L_9 - .L_8)
.L_8:
        /*0004*/ 	.word	0x00000082


	//----- nvinfo : EIATTR_KPARAM_INFO
	.align		4
.L_9:
        /*0008*/ 	.byte	0x04, 0x17
        /*000a*/ 	.short	(.L_11 - .L_10)
.L_10:
        /*000c*/ 	.word	0x00000000
        /*0010*/ 	.short	0x0003
        /*0012*/ 	.short	0x0018
        /*0014*/ 	.byte	0x00, 0xf0, 0x21, 0x00


	//----- nvinfo : EIATTR_KPARAM_INFO
	.align		4
.L_11:
        /*0018*/ 	.byte	0x04, 0x17
        /*001a*/ 	.short	(.L_13 - .L_12)
.L_12:
        /*001c*/ 	.word	0x00000000
        /*0020*/ 	.short	0x0002
        /*0022*/ 	.short	0x0010
        /*0024*/ 	.byte	0x00, 0xf0, 0x21, 0x00


	//----- nvinfo : EIATTR_KPARAM_INFO
	.align		4
.L_13:
        /*0028*/ 	.byte	0x04, 0x17
        /*002a*/ 	.short	(.L_15 - .L_14)
.L_14:
        /*002c*/ 	.word	0x00000000
        /*0030*/ 	.short	0x0001
        /*0032*/ 	.short	0x0008
        /*0034*/ 	.byte	0x00, 0xf5, 0x21, 0x00


	//----- nvinfo : EIATTR_KPARAM_INFO
	.align		4
.L_15:
        /*0038*/ 	.byte	0x04, 0x17
        /*003a*/ 	.short	(.L_17 - .L_16)
.L_16:
        /*003c*/ 	.word	0x00000000
        /*0040*/ 	.short	0x0000
        /*0042*/ 	.short	0x0000
        /*0044*/ 	.byte	0x00, 0xf5, 0x21, 0x00


	//----- nvinfo : EIATTR_SPARSE_MMA_MASK
	.align		4
.L_17:
        /*0048*/ 	.byte	0x03, 0x50
        /*004a*/ 	.short	0x0000


	//----- nvinfo : EIATTR_MAXREG_COUNT
	.align		4
        /*004c*/ 	.byte	0x03, 0x1b
        /*004e*/ 	.short	0x00ff


	//----- nvinfo : EIATTR_NUM_BARRIERS
	.align		4
        /*0050*/ 	.byte	0x02, 0x4c
        /*0052*/ 	.byte	0x01
	.zero		1


	//----- nvinfo : EIATTR_MERCURY_ISA_VERSION
	.align		4
        /*0054*/ 	.byte	0x03, 0x5f
        /*0056*/ 	.short	0x0101


	//----- nvinfo : EIATTR_VRC_CTA_INIT_COUNT
	.align		4
        /*0058*/ 	.byte	0x02, 0x4a
	.zero		1
	.zero		1


	//----- nvinfo : EIATTR_EXIT_INSTR_OFFSETS
	.align		4
        /*005c*/ 	.byte	0x04, 0x1c
        /*005e*/ 	.short	(.L_19 - .L_18)


	//   ....[0]....
.L_18:
        /*0060*/ 	.word	0x000000a0


	//   ....[1]....
        /*0064*/ 	.word	0x000006f0


	//   ....[2]....
        /*0068*/ 	.word	0x000009f0


	//----- nvinfo : EIATTR_CRS_STACK_SIZE
	.align		4
.L_19:
        /*006c*/ 	.byte	0x04, 0x1e
        /*006e*/ 	.short	(.L_21 - .L_20)
.L_20:
        /*0070*/ 	.word	0x00000000


	//----- nvinfo : EIATTR_CBANK_PARAM_SIZE
	.align		4
.L_21:
        /*0074*/ 	.byte	0x03, 0x19
        /*0076*/ 	.short	0x0020


	//----- nvinfo : EIATTR_PARAM_CBANK
	.align		4
        /*0078*/ 	.byte	0x04, 0x0a
        /*007a*/ 	.short	(.L_23 - .L_22)
	.align		4
.L_22:
        /*007c*/ 	.word	index@(.nv.constant0._Z12softmax_cudaPfS_mm)
        /*0080*/ 	.short	0x0380
        /*0082*/ 	.short	0x0020


	//----- nvinfo : EIATTR_SW_WAR
	.align		4
.L_23:
        /*0084*/ 	.byte	0x04, 0x36
        /*0086*/ 	.short	(.L_25 - .L_24)
.L_24:
        /*0088*/ 	.word	0x00000008
.L_25:


//--------------------- .nv.callgraph             --------------------------
	.section	.nv.callgraph,"",@"SHT_CUDA_CALLGRAPH"
	.align	4
	.sectionentsize	8
	.align		4
        /*0000*/ 	.word	0x00000000
	.align		4
        /*0004*/ 	.word	0xffffffff
	.align		4
        /*0008*/ 	.word	0x00000000
	.align		4
        /*000c*/ 	.word	0xfffffffe
	.align		4
        /*0010*/ 	.word	0x00000000
	.align		4
        /*0014*/ 	.word	0xfffffffd
	.align		4
        /*0018*/ 	.word	0x00000000
	.align		4
        /*001c*/ 	.word	0xfffffffc


//--------------------- .text._Z12softmax_cudaPfS_mm --------------------------
	.section	.text._Z12softmax_cudaPfS_mm,"ax",@progbits
	.align	128
        .global         _Z12softmax_cudaPfS_mm
        .type           _Z12softmax_cudaPfS_mm,@function
        .size           _Z12softmax_cudaPfS_mm,(.L_x_27 - _Z12softmax_cudaPfS_mm)
        .other          _Z12softmax_cudaPfS_mm,@"STO_CUDA_ENTRY STV_DEFAULT"
_Z12softmax_cudaPfS_mm:
.text._Z12softmax_cudaPfS_mm:
[----:B------:R-:W-:Y:S01]  /*0000*/  LDC R1, c[0x0][0x37c] ;  /* 0x0000df00ff017b82 */ /* 0x000fe20000000800 */
[----:B------:R-:W0:Y:S07]  /*0010*/  S2R R7, SR_TID.Y ;  /* 0x0000000000077919 */ /* 0x000e2e0000002200 */
[----:B------:R-:W0:Y:S01]  /*0020*/  S2UR UR4, SR_CTAID.Y ;  /* 0x00000000000479c3 */ /* 0x000e220000002600 */
[----:B------:R-:W1:Y:S07]  /*0030*/  LDCU.128 UR8, c[0x0][0x390] ;  /* 0x00007200ff0877ac */ /* 0x000e6e0008000c00 */
[----:B------:R-:W0:Y:S01]  /*0040*/  LDC R2, c[0x0][0x364] ;  /* 0x0000d900ff027b82 */ /* 0x000e220000000800 */
[----:B-1----:R-:W-:-:S04]  /*0050*/  UIADD3 UR6, UP0, UPT, UR10, 0x1f, URZ ;  /* 0x0000001f0a067890 */ /* 0x002fc8000ff1e0ff */
[----:B------:R-:W-:Y:S01]  /*0060*/  UIADD3.X UR7, UPT, UPT, URZ, UR11, URZ, UP0, !UPT ;  /* 0x0000000bff077290 */ /* 0x000fe200087fe4ff */
[----:B0-----:R-:W-:-:S05]  /*0070*/  IMAD R2, R2, UR4, R7 ;  /* 0x0000000402027c24 */ /* 0x001fca000f8e0207 */
[----:B------:R-:W-:-:S04]  /*0080*/  ISETP.GE.U32.AND P0, PT, R2, UR8, PT ;  /* 0x0000000802007c0c */ /* 0x000fc8000bf06070 */
[----:B------:R-:W-:-:S13]  /*0090*/  ISETP.GE.U32.AND.EX P0, PT, RZ, UR9, PT, P0 ;  /* 0x00000009ff007c0c */ /* 0x000fda000bf06100 */
[----:B------:R-:W-:Y:S05]  /*00a0*/  @P0 EXIT ;  /* 0x000000000000094d */ /* 0x000fea0003800000 */
[----:B------:R-:W0:Y:S01]  /*00b0*/  S2R R6, SR_TID.X ;  /* 0x0000000000067919 */ /* 0x000e220000002100 */
[----:B------:R-:W1:Y:S01]  /*00c0*/  S2UR UR5, SR_CgaCtaId ;  /* 0x00000000000579c3 */ /* 0x000e620000008800 */
[----:B------:R-:W-:Y:S01]  /*00d0*/  UMOV UR4, 0x400 ;  /* 0x0000040000047882 */ /* 0x000fe20000000000 */
[----:B------:R-:W-:Y:S01]  /*00e0*/  ULOP3.LUT UR10, UR6, 0xffffffe0, URZ, 0xc0, !UPT ;  /* 0xffffffe0060a7892 */ /* 0x000fe2000f8ec0ff */
[----:B------:R-:W-:Y:S01]  /*00f0*/  IMAD.U32 R3, RZ, RZ, UR7 ;  /* 0x00000007ff037e24 */ /* 0x000fe2000f8e00ff */
[----:B------:R-:W2:Y:S01]  /*0100*/  LDCU.64 UR8, c[0x0][0x358] ;  /* 0x00006b00ff0877ac */ /* 0x000ea20008000a00 */
[----:B------:R-:W-:Y:S01]  /*0110*/  IMAD.MOV.U32 R9, RZ, RZ, RZ ;  /* 0x000000ffff097224 */ /* 0x000fe200078e00ff */
[----:B------:R-:W3:Y:S01]  /*0120*/  LDCU.64 UR16, c[0x0][0x380] ;  /* 0x00007000ff1077ac */ /* 0x000ee20008000a00 */
[----:B------:R-:W4:Y:S01]  /*0130*/  LDCU.64 UR14, c[0x0][0x388] ;  /* 0x00007100ff0e77ac */ /* 0x000f220008000a00 */
[----:B-1----:R-:W-:Y:S02]  /*0140*/  ULEA UR4, UR5, UR4, 0x18 ;  /* 0x0000000405047291 */ /* 0x002fe4000f8ec0ff */
[----:B------:R-:W-:-:S04]  /*0150*/  USHF.R.U32.HI UR5, URZ, 0x5, UR7 ;  /* 0x00000005ff057899 */ /* 0x000fc80008011607 */
[----:B------:R-:W-:Y:S01]  /*0160*/  LEA R7, R7, UR4, 0x2 ;  /* 0x0000000407077c11 */ /* 0x000fe2000f8e10ff */
[----:B------:R-:W-:Y:S01]  /*0170*/  USHF.R.U64 UR4, UR6, 0x5, UR7 ;  /* 0x0000000506047899 */ /* 0x000fe20008001207 */
[----:B0-----:R-:W-:-:S13]  /*0180*/  ISETP.NE.AND P0, PT, R6, RZ, PT ;  /* 0x000000ff0600720c */ /* 0x001fda0003f05270 */
[----:B------:R-:W-:Y:S01]  /*0190*/  @!P0 IMAD.MOV.U32 R0, RZ, RZ, -0x800001 ;  /* 0xff7fffffff008424 */ /* 0x000fe200078e00ff */
[----:B------:R0:W-:Y:S04]  /*01a0*/  @!P0 STS [R7+0x80], RZ ;  /* 0x000080ff07008388 */ /* 0x0001e80000000800 */
[----:B------:R0:W-:Y:S01]  /*01b0*/  @!P0 STS [R7], R0 ;  /* 0x0000000007008388 */ /* 0x0001e20000000800 */
[----:B------:R-:W-:Y:S01]  /*01c0*/  BAR.SYNC.DEFER_BLOCKING 0x0 ;  /* 0x0000000000007b1d */ /* 0x000fe20000010000 */
[----:B------:R-:W-:-:S04]  /*01d0*/  ISETP.LT.U32.AND P0, PT, R6, UR10, PT ;  /* 0x0000000a06007c0c */ /* 0x000fc8000bf01070 */
[----:B------:R-:W-:-:S13]  /*01e0*/  ISETP.GT.U32.AND.EX P0, PT, R3, RZ, PT, P0 ;  /* 0x000000ff0300720c */ /* 0x000fda0003f04100 */
[----:B0-234-:R-:W-:Y:S05]  /*01f0*/  @!P0 BRA `(.L_x_0) ;  /* 0x0000000000748947 */ /* 0x01dfea0003800000 */
[----:B------:R-:W-:Y:S02]  /*0200*/  IMAD.MOV.U32 R13, RZ, RZ, R6 ;  /* 0x000000ffff0d7224 */ /* 0x000fe400078e0006 */
[----:B------:R-:W-:-:S07]  /*0210*/  IMAD.MOV.U32 R0, RZ, RZ, R9 ;  /* 0x000000ffff007224 */ /* 0x000fce00078e0009 */
.L_x_4:
[----:B0-----:R-:W0:Y:S01]  /*0220*/  LDC.64 R10, c[0x0][0x398] ;  /* 0x0000e600ff0a7b82 */ /* 0x001e220000000a00 */
[----:B------:R-:W-:Y:S01]  /*0230*/  BSSY B0, `(.L_x_1) ;  /* 0x0000014000007945 */ /* 0x000fe20003800000 */
[----:B0-----:R-:W-:-:S04]  /*0240*/  ISETP.GE.U32.AND P0, PT, R13, R10, PT ;  /* 0x0000000a0d00720c */ /* 0x001fc80003f06070 */
[----:B------:R-:W-:-:S13]  /*0250*/  ISETP.GE.U32.AND.EX P0, PT, R0, R11, PT, P0 ;  /* 0x0000000b0000720c */ /* 0x000fda0003f06100 */
[----:B------:R-:W-:Y:S05]  /*0260*/  @P0 BRA `(.L_x_2) ;  /* 0x0000000000400947 */ /* 0x000fea0003800000 */
[----:B------:R-:W0:Y:S01]  /*0270*/  LDCU.64 UR12, c[0x0][0x380] ;  /* 0x00007000ff0c77ac */ /* 0x000e220008000a00 */
[----:B------:R-:W-:Y:S02]  /*0280*/  IMAD.MOV.U32 R4, RZ, RZ, R13 ;  /* 0x000000ffff047224 */ /* 0x000fe400078e000d */
[----:B------:R-:W-:Y:S02]  /*0290*/  IMAD.MOV.U32 R5, RZ, RZ, R0 ;  /* 0x000000ffff057224 */ /* 0x000fe400078e0000 */
[----:B------:R-:W-:-:S04]  /*02a0*/  IMAD.WIDE.U32 R4, R2, R10, R4 ;  /* 0x0000000a02047225 */ /* 0x000fc800078e0004 */
[----:B------:R-:W-:Y:S01]  /*02b0*/  IMAD R3, R2, R11, R5 ;  /* 0x0000000b02037224 */ /* 0x000fe200078e0205 */
[----:B0-----:R-:W-:-:S04]  /*02c0*/  LEA R10, P0, R4, UR12, 0x2 ;  /* 0x0000000c040a7c11 */ /* 0x001fc8000f8010ff */
[----:B------:R-:W-:Y:S02]  /*02d0*/  LEA.HI.X R11, R4, UR13, R3, 0x2, P0 ;  /* 0x0000000d040b7c11 */ /* 0x000fe400080f1403 */
[----:B------:R0:W1:Y:S04]  /*02e0*/  LDS R4, [R7] ;  /* 0x0000000007047984 */ /* 0x0000680000000800 */
[----:B------:R0:W5:Y:S03]  /*02f0*/  LDG.E R5, desc[UR8][R10.64] ;  /* 0x000000080a057981 */ /* 0x000166000c1e1900 */
.L_x_3:
[----:B-1---5:R-:W-:Y:S01]  /*0300*/  FSETP.GT.AND P0, PT, R5, R4, PT ;  /* 0x000000040500720b */ /* 0x022fe20003f04000 */
[----:B------:R-:W-:-:S12]  /*0310*/  YIELD ;  /* 0x0000000000007946 */ /* 0x000fd80003800000 */
[----:B------:R-:W-:Y:S05]  /*0320*/  @!P0 BRA `(.L_x_2) ;  /* 0x0000000000108947 */ /* 0x000fea0003800000 */
[----:B------:R-:W1:Y:S02]  /*0330*/  ATOMS.CAS R3, [R7], R4, R5 ;  /* 0x000000040703738d */ /* 0x000e640000000005 */
[----:B-1----:R-:W-:Y:S01]  /*0340*/  ISETP.NE.AND P0, PT, R3, R4, PT ;  /* 0x000000040300720c */ /* 0x002fe20003f05270 */
[----:B------:R-:W-:-:S12]  /*0350*/  IMAD.MOV.U32 R4, RZ, RZ, R3 ;  /* 0x000000ffff047224 */ /* 0x000fd800078e0003 */
[----:B------:R-:W-:Y:S05]  /*0360*/  @P0 BRA `(.L_x_3) ;  /* 0xfffffffc00e40947 */ /* 0x000fea000383ffff */
.L_x_2:
[----:B------:R-:W-:Y:S05]  /*0370*/  BSYNC B0 ;  /* 0x0000000000007941 */ /* 0x000fea0003800000 */
.L_x_1:
[----:B------:R-:W-:-:S04]  /*0380*/  IADD3 R13, P0, PT, R13, UR4, RZ ;  /* 0x000000040d0d7c10 */ /* 0x000fc8000ff1e0ff */
[----:B------:R-:W-:Y:S02]  /*0390*/  IADD3.X R0, PT, PT, R0, UR5, RZ, P0, !PT ;  /* 0x0000000500007c10 */ /* 0x000fe400087fe4ff */
[----:B------:R-:W-:-:S04]  /*03a0*/  ISETP.GE.U32.AND P0, PT, R13, UR10, PT ;  /* 0x0000000a0d007c0c */ /* 0x000fc8000bf06070 */
[----:B------:R-:W-:-:S13]  /*03b0*/  ISETP.GE.U32.AND.EX P0, PT, R0, UR7, PT, P0 ;  /* 0x0000000700007c0c */ /* 0x000fda000bf06100 */
[----:B------:R-:W-:Y:S05]  /*03c0*/  @!P0 BRA `(.L_x_4) ;  /* 0xfffffffc00948947 */ /* 0x000fea000383ffff */
.L_x_0:
[----:B------:R-:W-:Y:S01]  /*03d0*/  IMAD.U32 R0, RZ, RZ, UR7 ;  /* 0x00000007ff007e24 */ /* 0x000fe2000f8e00ff */
[----:B------:R-:W-:Y:S01]  /*03e0*/  ISETP.LT.U32.AND P0, PT, R6, UR10, PT ;  /* 0x0000000a06007c0c */ /* 0x000fe2000bf01070 */
[----:B------:R-:W-:Y:S05]  /*03f0*/  WARPSYNC.ALL ;  /* 0x0000000000007948 */ /* 0x000fea0003800000 */
[----:B------:R-:W-:Y:S01]  /*0400*/  BAR.SYNC.DEFER_BLOCKING 0x0 ;  /* 0x0000000000007b1d */ /* 0x000fe20000010000 */
[----:B------:R-:W-:-:S13]  /*0410*/  ISETP.GT.U32.AND.EX P0, PT, R0, R9, PT, P0 ;  /* 0x000000090000720c */ /* 0x000fda0003f04100 */
[----:B------:R-:W-:Y:S05]  /*0420*/  @!P0 BRA `(.L_x_5) ;  /* 0x0000000000988947 */ /* 0x000fea0003800000 */
[----:B------:R-:W-:Y:S02]  /*0430*/  IMAD.MOV.U32 R3, RZ, RZ, R6 ;  /* 0x000000ffff037224 */ /* 0x000fe400078e0006 */
[----:B------:R-:W-:-:S07]  /*0440*/  IMAD.MOV.U32 R0, RZ, RZ, R9 ;  /* 0x000000ffff007224 */ /* 0x000fce00078e0009 */
.L_x_9:
[----:B0-----:R-:W0:Y:S01]  /*0450*/  LDC.64 R10, c[0x0][0x398] ;  /* 0x0000e600ff0a7b82 */ /* 0x001e220000000a00 */
[----:B------:R-:W-:Y:S05]  /*0460*/  YIELD ;  /* 0x0000000000007946 */ /* 0x000fea0003800000 */
[----:B------:R-:W-:Y:S01]  /*0470*/  BSSY.RECONVERGENT B0, `(.L_x_6) ;  /* 0x000001c000007945 */ /* 0x000fe20003800200 */
        /* <DEDUP_REMOVED lines=10> */
[----:B------:R-:W0:Y:S04]  /*0520*/  LDS R5, [R7] ;  /* 0x0000000007057984 */ /* 0x000e280000000800 */
[----:B------:R-:W0:Y:S01]  /*0530*/  LDG.E R10, desc[UR8][R10.64] ;  /* 0x000000080a0a7981 */ /* 0x000e22000c1e1900 */
[----:B------:R-:W-:Y:S02]  /*0540*/  IMAD.MOV.U32 R4, RZ, RZ, 0x3bbb989d ;  /* 0x3bbb989dff047424 */ /* 0x000fe400078e00ff */
[----:B------:R-:W-:Y:S02]  /*0550*/  IMAD.MOV.U32 R13, RZ, RZ, 0x437c0000 ;  /* 0x437c0000ff0d7424 */ /* 0x000fe400078e00ff */
[----:B0-----:R-:W-:-:S04]  /*0560*/  FADD R5, R10, -R5 ;  /* 0x800000050a057221 */ /* 0x001fc80000000000 */
[----:B------:R-:W-:-:S04]  /*0570*/  FFMA.SAT R4, R5, R4, 0.5 ;  /* 0x3f00000005047423 */ /* 0x000fc80000002004 */
[----:B------:R-:W-:-:S04]  /*0580*/  FFMA.RM R4, R4, R13, 12582913 ;  /* 0x4b40000104047423 */ /* 0x000fc8000000400d */
[C---:B------:R-:W-:Y:S01]  /*0590*/  FADD R8, R4.reuse, -12583039 ;  /* 0xcb40007f04087421 */ /* 0x040fe20000000000 */
[----:B------:R-:W-:-:S03]  /*05a0*/  IMAD.SHL.U32 R4, R4, 0x800000, RZ ;  /* 0x0080000004047824 */ /* 0x000fc600078e00ff */
[----:B------:R-:W-:-:S04]  /*05b0*/  FFMA R8, R5, 1.4426950216293334961, -R8 ;  /* 0x3fb8aa3b05087823 */ /* 0x000fc80000000808 */
[----:B------:R-:W-:-:S04]  /*05c0*/  FFMA R8, R5, 1.925963033500011079e-08, R8 ;  /* 0x32a5706005087823 */ /* 0x000fc80000000008 */
[----:B------:R-:W0:Y:S02]  /*05d0*/  MUFU.EX2 R5, R8 ;  /* 0x0000000800057308 */ /* 0x000e240000000800 */
[----:B0-----:R-:W-:-:S07]  /*05e0*/  FMUL R11, R4, R5 ;  /* 0x00000005040b7220 */ /* 0x001fce0000400000 */
.L_x_8:
[----:B------:R-:W0:Y:S02]  /*05f0*/  LDS R4, [R7+0x80] ;  /* 0x0000800007047984 */ /* 0x000e240000000800 */
[----:B0-----:R-:W-:-:S05]  /*0600*/  FADD R5, R11, R4 ;  /* 0x000000040b057221 */ /* 0x001fca0000000000 */
[----:B------:R-:W0:Y:S02]  /*0610*/  ATOMS.CAST.SPIN P0, [R7+0x80], R4, R5 ;  /* 0x000080040700758d */ /* 0x000e240001800005 */
[----:B0-----:R-:W-:Y:S05]  /*0620*/  @!P0 BRA `(.L_x_8) ;  /* 0xfffffffc00f08947 */ /* 0x001fea000383ffff */
.L_x_7:
[----:B------:R-:W-:Y:S05]  /*0630*/  BSYNC.RECONVERGENT B0 ;  /* 0x0000000000007941 */ /* 0x000fea0003800200 */
.L_x_6:
[----:B------:R-:W-:-:S04]  /*0640*/  IADD3 R3, P0, PT, R3, UR4, RZ ;  /* 0x0000000403037c10 */ /* 0x000fc8000ff1e0ff */
[----:B------:R-:W-:Y:S02]  /*0650*/  IADD3.X R0, PT, PT, R0, UR5, RZ, P0, !PT ;  /* 0x0000000500007c10 */ /* 0x000fe400087fe4ff */
[----:B------:R-:W-:-:S04]  /*0660*/  ISETP.GE.U32.AND P0, PT, R3, UR10, PT ;  /* 0x0000000a03007c0c */ /* 0x000fc8000bf06070 */
[----:B------:R-:W-:-:S13]  /*0670*/  ISETP.GE.U32.AND.EX P0, PT, R0, UR7, PT, P0 ;  /* 0x0000000700007c0c */ /* 0x000fda000bf06100 */
[----:B------:R-:W-:Y:S05]  /*0680*/  @!P0 BRA `(.L_x_9) ;  /* 0xfffffffc00708947 */ /* 0x000fea000383ffff */
.L_x_5:
[----:B------:R-:W-:Y:S05]  /*0690*/  WARPSYNC.ALL ;  /* 0x0000000000007948 */ /* 0x000fea0003800000 */
[----:B------:R-:W-:Y:S01]  /*06a0*/  BAR.SYNC.DEFER_BLOCKING 0x0 ;  /* 0x0000000000007b1d */ /* 0x000fe20000010000 */
[----:B------:R-:W-:Y:S01]  /*06b0*/  IMAD.U32 R0, RZ, RZ, UR7 ;  /* 0x00000007ff007e24 */ /* 0x000fe2000f8e00ff */
[----:B------:R-:W-:-:S06]  /*06c0*/  ISETP.LT.U32.AND P0, PT, R6, UR10, PT ;  /* 0x0000000a06007c0c */ /* 0x000fcc000bf01070 */
[----:B------:R-:W1:Y:S01]  /*06d0*/  LDC.64 R4, c[0x0][0x398] ;  /* 0x0000e600ff047b82 */ /* 0x000e620000000a00 */
[----:B------:R-:W-:-:S13]  /*06e0*/  ISETP.GT.U32.AND.EX P0, PT, R0, R9, PT, P0 ;  /* 0x000000090000720c */ /* 0x000fda0003f04100 */
[----:B------:R-:W-:Y:S05]  /*06f0*/  @!P0 EXIT ;  /* 0x000000000000894d */ /* 0x000fea0003800000 */
.L_x_14:
[----:B-1----:R-:W-:Y:S01]  /*0700*/  ISETP.GE.U32.AND P0, PT, R6, R4, PT ;  /* 0x000000040600720c */ /* 0x002fe20003f06070 */
[----:B------:R-:W-:Y:S03]  /*0710*/  BSSY.RECONVERGENT B0, `(.L_x_10) ;  /* 0x0000028000007945 */ /* 0x000fe60003800200 */
[----:B------:R-:W-:-:S13]  /*0720*/  ISETP.GE.U32.AND.EX P0, PT, R9, R5, PT, P0 ;  /* 0x000000050900720c */ /* 0x000fda0003f06100 */
[----:B------:R-:W-:Y:S05]  /*0730*/  @P0 BRA `(.L_x_11) ;  /* 0x0000000000940947 */ /* 0x000fea0003800000 */
[----:B------:R-:W-:-:S04]  /*0740*/  IMAD.MOV.U32 R8, RZ, RZ, R6 ;  /* 0x000000ffff087224 */ /* 0x000fc800078e0006 */
[----:B0-----:R-:W-:-:S04]  /*0750*/  IMAD.WIDE.U32 R10, R2, R4, R8 ;  /* 0x00000004020a7225 */ /* 0x001fc800078e0008 */
[----:B------:R-:W-:Y:S02]  /*0760*/  IMAD R3, R2, R5, R11 ;  /* 0x0000000502037224 */ /* 0x000fe400078e020b */
[C---:B------:R-:W-:Y:S01]  /*0770*/  IMAD.SHL.U32 R8, R10.reuse, 0x4, RZ ;  /* 0x000000040a087824 */ /* 0x040fe200078e00ff */
[----:B------:R-:W-:Y:S02]  /*0780*/  LDS R11, [R7] ;  /* 0x00000000070b7984 */ /* 0x000fe40000000800 */
[----:B------:R-:W-:Y:S02]  /*0790*/  SHF.L.U64.HI R10, R10, 0x2, R3 ;  /* 0x000000020a0a7819 */ /* 0x000fe40000010203 */
[----:B------:R-:W-:Y:S01]  /*07a0*/  IADD3 R12, P0, PT, R8, UR16, RZ ;  /* 0x00000010080c7c10 */ /* 0x000fe2000ff1e0ff */
[----:B------:R-:W0:Y:S03]  /*07b0*/  LDS R3, [R7+0x80] ;  /* 0x0000800007037984 */ /* 0x000e260000000800 */
[----:B------:R-:W-:-:S05]  /*07c0*/  IADD3.X R13, PT, PT, R10, UR17, RZ, P0, !PT ;  /* 0x000000110a0d7c10 */ /* 0x000fca00087fe4ff */
[----:B------:R1:W2:Y:S01]  /*07d0*/  LDG.E R12, desc[UR8][R12.64] ;  /* 0x000000080c0c7981 */ /* 0x0002a2000c1e1900 */
[----:B------:R-:W-:Y:S01]  /*07e0*/  IMAD.MOV.U32 R0, RZ, RZ, 0x3bbb989d ;  /* 0x3bbb989dff007424 */ /* 0x000fe200078e00ff */
[----:B------:R-:W-:Y:S01]  /*07f0*/  BSSY.RECONVERGENT B1, `(.L_x_12) ;  /* 0x0000016000017945 */ /* 0x000fe20003800200 */
[----:B------:R-:W-:Y:S01]  /*0800*/  IMAD.MOV.U32 R15, RZ, RZ, 0x437c0000 ;  /* 0x437c0000ff0f7424 */ /* 0x000fe200078e00ff */
[----:B0-----:R-:W1:Y:S02]  /*0810*/  MUFU.RCP R16, R3 ;  /* 0x0000000300107308 */ /* 0x001e640000001000 */
[----:B-1----:R-:W-:-:S04]  /*0820*/  FFMA R13, -R3, R16, 1 ;  /* 0x3f800000030d7423 */ /* 0x002fc80000000110 */
[----:B------:R-:W-:Y:S01]  /*0830*/  FFMA R13, R16, R13, R16 ;  /* 0x0000000d100d7223 */ /* 0x000fe20000000010 */
[----:B--2---:R-:W-:-:S04]  /*0840*/  FADD R11, R12, -R11 ;  /* 0x8000000b0c0b7221 */ /* 0x004fc80000000000 */
[----:B------:R-:W-:-:S04]  /*0850*/  FFMA.SAT R0, R11, R0, 0.5 ;  /* 0x3f0000000b007423 */ /* 0x000fc80000002000 */
[----:B------:R-:W-:-:S04]  /*0860*/  FFMA.RM R0, R0, R15, 12582913 ;  /* 0x4b40000100007423 */ /* 0x000fc8000000400f */
[C---:B------:R-:W-:Y:S01]  /*0870*/  FADD R14, R0.reuse, -12583039 ;  /* 0xcb40007f000e7421 */ /* 0x040fe20000000000 */
[----:B------:R-:W-:-:S03]  /*0880*/  IMAD.SHL.U32 R0, R0, 0x800000, RZ ;  /* 0x0080000000007824 */ /* 0x000fc600078e00ff */
[----:B------:R-:W-:-:S04]  /*0890*/  FFMA R14, R11, 1.4426950216293334961, -R14 ;  /* 0x3fb8aa3b0b0e7823 */ /* 0x000fc8000000080e */
[----:B------:R-:W-:-:S04]  /*08a0*/  FFMA R14, R11, 1.925963033500011079e-08, R14 ;  /* 0x32a570600b0e7823 */ /* 0x000fc8000000000e */
[----:B------:R-:W0:Y:S02]  /*08b0*/  MUFU.EX2 R11, R14 ;  /* 0x0000000e000b7308 */ /* 0x000e240000000800 */
[----:B0-----:R-:W-:-:S06]  /*08c0*/  FMUL R0, R0, R11 ;  /* 0x0000000b00007220 */ /* 0x001fcc0000400000 */
[----:B------:R-:W0:Y:S01]  /*08d0*/  FCHK P0, R0, R3 ;  /* 0x0000000300007302 */ /* 0x000e220000000000 */
[----:B------:R-:W-:-:S04]  /*08e0*/  FFMA R12, R0, R13, RZ ;  /* 0x0000000d000c7223 */ /* 0x000fc800000000ff */
[----:B------:R-:W-:-:S04]  /*08f0*/  FFMA R11, -R3, R12, R0 ;  /* 0x0000000c030b7223 */ /* 0x000fc80000000100 */
[----:B------:R-:W-:Y:S01]  /*0900*/  FFMA R11, R13, R11, R12 ;  /* 0x0000000b0d0b7223 */ /* 0x000fe2000000000c */
[----:B0-----:R-:W-:Y:S06]  /*0910*/  @!P0 BRA `(.L_x_13) ;  /* 0x00000000000c8947 */ /* 0x001fec0003800000 */
[----:B------:R-:W-:-:S07]  /*0920*/  MOV R12, 0x940 ;  /* 0x00000940000c7802 */ /* 0x000fce0000000f00 */
[----:B------:R-:W-:Y:S05]  /*0930*/  CALL.REL.NOINC `($__internal_0_$__cuda_sm3x_div_rn_noftz_f32_slowpath) ;  /* 0x0000000000307944 */ /* 0x000fea0003c00000 */
[----:B------:R-:W-:-:S07]  /*0940*/  IMAD.MOV.U32 R11, RZ, RZ, R0 ;  /* 0x000000ffff0b7224 */ /* 0x000fce00078e0000 */
.L_x_13:
[----:B------:R-:W-:Y:S05]  /*0950*/  BSYNC.RECONVERGENT B1 ;  /* 0x0000000000017941 */ /* 0x000fea0003800200 */
.L_x_12:
[----:B------:R-:W-:-:S04]  /*0960*/  IADD3 R12, P0, PT, R8, UR14, RZ ;  /* 0x0000000e080c7c10 */ /* 0x000fc8000ff1e0ff */
[----:B------:R-:W-:-:S05]  /*0970*/  IADD3.X R13, PT, PT, R10, UR15, RZ, P0, !PT ;  /* 0x0000000f0a0d7c10 */ /* 0x000fca00087fe4ff */
[----:B------:R1:W-:Y:S04]  /*0980*/  STG.E desc[UR8][R12.64], R11 ;  /* 0x0000000b0c007986 */ /* 0x0003e8000c101908 */
.L_x_11:
[----:B------:R-:W-:Y:S05]  /*0990*/  BSYNC.RECONVERGENT B0 ;  /* 0x0000000000007941 */ /* 0x000fea0003800200 */
.L_x_10:
[----:B------:R-:W-:-:S04]  /*09a0*/  IADD3 R6, P0, PT, R6, UR4, RZ ;  /* 0x0000000406067c10 */ /* 0x000fc8000ff1e0ff */
[----:B------:R-:W-:Y:S02]  /*09b0*/  IADD3.X R9, PT, PT, R9, UR5, RZ, P0, !PT ;  /* 0x0000000509097c10 */ /* 0x000fe400087fe4ff */
[----:B------:R-:W-:-:S04]  /*09c0*/  ISETP.GE.U32.AND P0, PT, R6, UR10, PT ;  /* 0x0000000a06007c0c */ /* 0x000fc8000bf06070 */
[----:B------:R-:W-:-:S13]  /*09d0*/  ISETP.GE.U32.AND.EX P0, PT, R9, UR7, PT, P0 ;  /* 0x0000000709007c0c */ /* 0x000fda000bf06100 */
[----:B------:R-:W-:Y:S05]  /*09e0*/  @!P0 BRA `(.L_x_14) ;  /* 0xfffffffc00448947 */ /* 0x000fea000383ffff */
[----:B------:R-:W-:Y:S05]  /*09f0*/  EXIT ;  /* 0x000000000000794d */ /* 0x000fea0003800000 */
        .weak           $__internal_0_$__cuda_sm3x_div_rn_noftz_f32_slowpath
        .type           $__internal_0_$__cuda_sm3x_div_rn_noftz_f32_slowpath,@function
        .size           $__internal_0_$__cuda_sm3x_div_rn_noftz_f32_slowpath,(.L_x_27 - $__internal_0_$__cuda_sm3x_div_rn_noftz_f32_slowpath)
$__internal_0_$__cuda_sm3x_div_rn_noftz_f32_slowpath:
[--C-:B------:R-:W-:Y:S01]  /*0a00*/  SHF.R.U32.HI R13, RZ, 0x17, R3.reuse ;  /* 0x00000017ff0d7819 */ /* 0x100fe20000011603 */
[----:B------:R-:W-:Y:S01]  /*0a10*/  BSSY.RECONVERGENT B2, `(.L_x_15) ;  /* 0x0000064000027945 */ /* 0x000fe20003800200 */
[--C-:B------:R-:W-:Y:S01]  /*0a20*/  SHF.R.U32.HI R11, RZ, 0x17, R0.reuse ;  /* 0x00000017ff0b7819 */ /* 0x100fe20000011600 */
[----:B------:R-:W-:Y:S01]  /*0a30*/  IMAD.MOV.U32 R14, RZ, RZ, R0 ;  /* 0x000000ffff0e7224 */ /* 0x000fe200078e0000 */
[----:B------:R-:W-:Y:S01]  /*0a40*/  LOP3.LUT R13, R13, 0xff, RZ, 0xc0, !PT ;  /* 0x000000ff0d0d7812 */ /* 0x000fe200078ec0ff */
[----:B------:R-:W-:Y:S01]  /*0a50*/  IMAD.MOV.U32 R15, RZ, RZ, R3 ;  /* 0x000000ffff0f7224 */ /* 0x000fe200078e0003 */
[----:B------:R-:W-:-:S03]  /*0a60*/  LOP3.LUT R18, R11, 0xff, RZ, 0xc0, !PT ;  /* 0x000000ff0b127812 */ /* 0x000fc600078ec0ff */
[----:B------:R-:W-:Y:S02]  /*0a70*/  VIADD R16, R13, 0xffffffff ;  /* 0xffffffff0d107836 */ /* 0x000fe40000000000 */
[----:B------:R-:W-:-:S03]  /*0a80*/  VIADD R17, R18, 0xffffffff ;  /* 0xffffffff12117836 */ /* 0x000fc60000000000 */
[----:B------:R-:W-:-:S04]  /*0a90*/  ISETP.GT.U32.AND P0, PT, R16, 0xfd, PT ;  /* 0x000000fd1000780c */ /* 0x000fc80003f04070 */
[----:B------:R-:W-:-:S13]  /*0aa0*/  ISETP.GT.U32.OR P0, PT, R17, 0xfd, P0 ;  /* 0x000000fd1100780c */ /* 0x000fda0000704470 */
[----:B------:R-:W-:Y:S01]  /*0ab0*/  @!P0 IMAD.MOV.U32 R11, RZ, RZ, RZ ;  /* 0x000000ffff0b8224 */ /* 0x000fe200078e00ff */
[----:B------:R-:W-:Y:S06]  /*0ac0*/  @!P0 BRA `(.L_x_16) ;  /* 0x00000000005c8947 */ /* 0x000fec0003800000 */
[----:B------:R-:W-:Y:S02]  /*0ad0*/  FSETP.GTU.FTZ.AND P0, PT, |R0|, +INF , PT ;  /* 0x7f8000000000780b */ /* 0x000fe40003f1c200 */
[----:B------:R-:W-:-:S04]  /*0ae0*/  FSETP.GTU.FTZ.AND P1, PT, |R3|, +INF , PT ;  /* 0x7f8000000300780b */ /* 0x000fc80003f3c200 */
[----:B------:R-:W-:-:S13]  /*0af0*/  PLOP3.LUT P0, PT, P0, P1, PT, 0xf8, 0x8f ;  /* 0x00000000008f781c */ /* 0x000fda0000703f70 */
[----:B------:R-:W-:Y:S05]  /*0b00*/  @P0 BRA `(.L_x_17) ;  /* 0x00000004004c0947 */ /* 0x000fea0003800000 */
[----:B------:R-:W-:-:S13]  /*0b10*/  LOP3.LUT P0, RZ, R15, 0x7fffffff, R14, 0xc8, !PT ;  /* 0x7fffffff0fff7812 */ /* 0x000fda000780c80e */
[----:B------:R-:W-:Y:S05]  /*0b20*/  @!P0 BRA `(.L_x_18) ;  /* 0x00000004003c8947 */ /* 0x000fea0003800000 */
[C---:B------:R-:W-:Y:S02]  /*0b30*/  FSETP.NEU.FTZ.AND P2, PT, |R0|.reuse, +INF , PT ;  /* 0x7f8000000000780b */ /* 0x040fe40003f5d200 */
[----:B------:R-:W-:Y:S02]  /*0b40*/  FSETP.NEU.FTZ.AND P1, PT, |R3|, +INF , PT ;  /* 0x7f8000000300780b */ /* 0x000fe40003f3d200 */
[----:B------:R-:W-:-:S11]  /*0b50*/  FSETP.NEU.FTZ.AND P0, PT, |R0|, +INF , PT ;  /* 0x7f8000000000780b */ /* 0x000fd60003f1d200 */
[----:B------:R-:W-:Y:S05]  /*0b60*/  @!P1 BRA !P2, `(.L_x_18) ;  /* 0x00000004002c9947 */ /* 0x000fea0005000000 */
[----:B------:R-:W-:-:S04]  /*0b70*/  LOP3.LUT P2, RZ, R14, 0x7fffffff, RZ, 0xc0, !PT ;  /* 0x7fffffff0eff7812 */ /* 0x000fc8000784c0ff */
[----:B------:R-:W-:-:S13]  /*0b80*/  PLOP3.LUT P1, PT, P1, P2, PT, 0x2f, 0xf2 ;  /* 0x0000000000f2781c */ /* 0x000fda0000f24577 */
[----:B------:R-:W-:Y:S05]  /*0b90*/  @P1 BRA `(.L_x_19) ;  /* 0x0000000400181947 */ /* 0x000fea0003800000 */
[----:B------:R-:W-:-:S04]  /*0ba0*/  LOP3.LUT P1, RZ, R15, 0x7fffffff, RZ, 0xc0, !PT ;  /* 0x7fffffff0fff7812 */ /* 0x000fc8000782c0ff */
[----:B------:R-:W-:-:S13]  /*0bb0*/  PLOP3.LUT P0, PT, P0, P1, PT, 0x2f, 0xf2 ;  /* 0x0000000000f2781c */ /* 0x000fda0000702577 */
[----:B------:R-:W-:Y:S05]  /*0bc0*/  @P0 BRA `(.L_x_20) ;  /* 0x0000000400000947 */ /* 0x000fea0003800000 */
[----:B------:R-:W-:Y:S02]  /*0bd0*/  ISETP.GE.AND P0, PT, R17, RZ, PT ;  /* 0x000000ff1100720c */ /* 0x000fe40003f06270 */
[----:B------:R-:W-:-:S11]  /*0be0*/  ISETP.GE.AND P1, PT, R16, RZ, PT ;  /* 0x000000ff1000720c */ /* 0x000fd60003f26270 */
[----:B------:R-:W-:Y:S02]  /*0bf0*/  @P0 IMAD.MOV.U32 R11, RZ, RZ, RZ ;  /* 0x000000ffff0b0224 */ /* 0x000fe400078e00ff */
[----:B------:R-:W-:Y:S01]  /*0c00*/  @!P0 FFMA R14, R0, 1.84467440737095516160e+19, RZ ;  /* 0x5f800000000e8823 */ /* 0x000fe200000000ff */
[----:B------:R-:W-:Y:S02]  /*0c10*/  @!P0 IMAD.MOV.U32 R11, RZ, RZ, -0x40 ;  /* 0xffffffc0ff0b8424 */ /* 0x000fe400078e00ff */
[----:B------:R-:W-:Y:S02]  /*0c20*/  @!P1 FFMA R15, R3, 1.84467440737095516160e+19, RZ ;  /* 0x5f800000030f9823 */ /* 0x000fe400000000ff */
[----:B------:R-:W-:-:S07]  /*0c30*/  @!P1 VIADD R11, R11, 0x40 ;  /* 0x000000400b0b9836 */ /* 0x000fce0000000000 */
.L_x_16:
[----:B------:R-:W-:Y:S01]  /*0c40*/  LEA R0, R13, 0xc0800000, 0x17 ;  /* 0xc08000000d007811 */ /* 0x000fe200078eb8ff */
[----:B------:R-:W-:Y:S01]  /*0c50*/  VIADD R3, R18, 0xffffff81 ;  /* 0xffffff8112037836 */ /* 0x000fe20000000000 */
[----:B------:R-:W-:Y:S03]  /*0c60*/  BSSY.RECONVERGENT B3, `(.L_x_21) ;  /* 0x0000035000037945 */ /* 0x000fe60003800200 */
[----:B------:R-:W-:Y:S02]  /*0c70*/  IMAD.IADD R15, R15, 0x1, -R0 ;  /* 0x000000010f0f7824 */ /* 0x000fe400078e0a00 */
[----:B------:R-:W-:Y:S02]  /*0c80*/  IMAD R0, R3, -0x800000, R14 ;  /* 0xff80000003007824 */ /* 0x000fe400078e020e */
[----:B------:R-:W0:Y:S01]  /*0c90*/  MUFU.RCP R16, R15 ;  /* 0x0000000f00107308 */ /* 0x000e220000001000 */
[----:B------:R-:W-:-:S04]  /*0ca0*/  FADD.FTZ R17, -R15, -RZ ;  /* 0x800000ff0f117221 */ /* 0x000fc80000010100 */
[----:B0-----:R-:W-:-:S04]  /*0cb0*/  FFMA R19, R16, R17, 1 ;  /* 0x3f80000010137423 */ /* 0x001fc80000000011 */
[----:B------:R-:W-:-:S04]  /*0cc0*/  FFMA R21, R16, R19, R16 ;  /* 0x0000001310157223 */ /* 0x000fc80000000010 */
[----:B------:R-:W-:-:S04]  /*0cd0*/  FFMA R14, R0, R21, RZ ;  /* 0x00000015000e7223 */ /* 0x000fc800000000ff */
[----:B------:R-:W-:-:S04]  /*0ce0*/  FFMA R19, R17, R14, R0 ;  /* 0x0000000e11137223 */ /* 0x000fc80000000000 */
[----:B------:R-:W-:Y:S01]  /*0cf0*/  FFMA R16, R21, R19, R14 ;  /* 0x0000001315107223 */ /* 0x000fe2000000000e */
[----:B------:R-:W-:-:S03]  /*0d00*/  IADD3 R14, PT, PT, R3, 0x7f, -R13 ;  /* 0x0000007f030e7810 */ /* 0x000fc60007ffe80d */
[----:B------:R-:W-:Y:S02]  /*0d10*/  FFMA R17, R17, R16, R0 ;  /* 0x0000001011117223 */ /* 0x000fe40000000000 */
[----:B------:R-:W-:Y:S02]  /*0d20*/  IMAD.IADD R14, R14, 0x1, R11 ;  /* 0x000000010e0e7824 */ /* 0x000fe400078e020b */
[----:B------:R-:W-:-:S05]  /*0d30*/  FFMA R0, R21, R17, R16 ;  /* 0x0000001115007223 */ /* 0x000fca0000000010 */
[----:B------:R-:W-:-:S04]  /*0d40*/  SHF.R.U32.HI R3, RZ, 0x17, R0 ;  /* 0x00000017ff037819 */ /* 0x000fc80000011600 */
[----:B------:R-:W-:-:S05]  /*0d50*/  LOP3.LUT R3, R3, 0xff, RZ, 0xc0, !PT ;  /* 0x000000ff03037812 */ /* 0x000fca00078ec0ff */
[----:B------:R-:W-:-:S04]  /*0d60*/  IMAD.IADD R13, R3, 0x1, R14 ;  /* 0x00000001030d7824 */ /* 0x000fc800078e020e */
[----:B------:R-:W-:-:S05]  /*0d70*/  VIADD R3, R13, 0xffffffff ;  /* 0xffffffff0d037836 */ /* 0x000fca0000000000 */
[----:B------:R-:W-:-:S13]  /*0d80*/  ISETP.GE.U32.AND P0, PT, R3, 0xfe, PT ;  /* 0x000000fe0300780c */ /* 0x000fda0003f06070 */
[----:B------:R-:W-:Y:S05]  /*0d90*/  @!P0 BRA `(.L_x_22) ;  /* 0x0000000000808947 */ /* 0x000fea0003800000 */
[----:B------:R-:W-:-:S13]  /*0da0*/  ISETP.GT.AND P0, PT, R13, 0xfe, PT ;  /* 0x000000fe0d00780c */ /* 0x000fda0003f04270 */
[----:B------:R-:W-:Y:S05]  /*0db0*/  @P0 BRA `(.L_x_23) ;  /* 0x00000000006c0947 */ /* 0x000fea0003800000 */
[----:B------:R-:W-:-:S13]  /*0dc0*/  ISETP.GE.AND P0, PT, R13, 0x1, PT ;  /* 0x000000010d00780c */ /* 0x000fda0003f06270 */
[----:B------:R-:W-:Y:S05]  /*0dd0*/  @P0 BRA `(.L_x_24) ;  /* 0x0000000000740947 */ /* 0x000fea0003800000 */
[----:B------:R-:W-:Y:S02]  /*0de0*/  ISETP.GE.AND P0, PT, R13, -0x18, PT ;  /* 0xffffffe80d00780c */ /* 0x000fe40003f06270 */
[----:B------:R-:W-:-:S11]  /*0df0*/  LOP3.LUT R0, R0, 0x80000000, RZ, 0xc0, !PT ;  /* 0x8000000000007812 */ /* 0x000fd600078ec0ff */
[----:B------:R-:W-:Y:S05]  /*0e00*/  @!P0 BRA `(.L_x_24) ;  /* 0x0000000000688947 */ /* 0x000fea0003800000 */
[CCC-:B------:R-:W-:Y:S01]  /*0e10*/  FFMA.RZ R3, R21.reuse, R17.reuse, R16.reuse ;  /* 0x0000001115037223 */ /* 0x1c0fe2000000c010 */
[-CC-:B------:R-:W-:Y:S01]  /*0e20*/  FFMA.RM R14, R21, R17.reuse, R16.reuse ;  /* 0x00000011150e7223 */ /* 0x180fe20000004010 */
[C---:B------:R-:W-:Y:S02]  /*0e30*/  ISETP.NE.AND P2, PT, R13.reuse, RZ, PT ;  /* 0x000000ff0d00720c */ /* 0x040fe40003f45270 */
[----:B------:R-:W-:Y:S02]  /*0e40*/  ISETP.NE.AND P1, PT, R13, RZ, PT ;  /* 0x000000ff0d00720c */ /* 0x000fe40003f25270 */
[----:B------:R-:W-:Y:S01]  /*0e50*/  LOP3.LUT R11, R3, 0x7fffff, RZ, 0xc0, !PT ;  /* 0x007fffff030b7812 */ /* 0x000fe200078ec0ff */
[----:B------:R-:W-:Y:S01]  /*0e60*/  FFMA.RP R3, R21, R17, R16 ;  /* 0x0000001115037223 */ /* 0x000fe20000008010 */
[----:B------:R-:W-:Y:S02]  /*0e70*/  VIADD R16, R13, 0x20 ;  /* 0x000000200d107836 */ /* 0x000fe40000000000 */
[----:B------:R-:W-:Y:S01]  /*0e80*/  LOP3.LUT R11, R11, 0x800000, RZ, 0xfc, !PT ;  /* 0x008000000b0b7812 */ /* 0x000fe200078efcff */
[----:B------:R-:W-:Y:S01]  /*0e90*/  IMAD.MOV R13, RZ, RZ, -R13 ;  /* 0x000000ffff0d7224 */ /* 0x000fe200078e0a0d */
[----:B------:R-:W-:-:S02]  /*0ea0*/  FSETP.NEU.FTZ.AND P0, PT, R3, R14, PT ;  /* 0x0000000e0300720b */ /* 0x000fc40003f1d000 */
[----:B------:R-:W-:Y:S02]  /*0eb0*/  SHF.L.U32 R16, R11, R16, RZ ;  /* 0x000000100b107219 */ /* 0x000fe400000006ff */
[----:B------:R-:W-:Y:S02]  /*0ec0*/  SEL R14, R13, RZ, P2 ;  /* 0x000000ff0d0e7207 */ /* 0x000fe40001000000 */
[----:B------:R-:W-:Y:S02]  /*0ed0*/  ISETP.NE.AND P1, PT, R16, RZ, P1 ;  /* 0x000000ff1000720c */ /* 0x000fe40000f25270 */
[----:B------:R-:W-:Y:S02]  /*0ee0*/  SHF.R.U32.HI R14, RZ, R14, R11 ;  /* 0x0000000eff0e7219 */ /* 0x000fe4000001160b */
[----:B------:R-:W-:Y:S02]  /*0ef0*/  PLOP3.LUT P0, PT, P0, P1, PT, 0xf8, 0x8f ;  /* 0x00000000008f781c */ /* 0x000fe40000703f70 */
[----:B------:R-:W-:-:S02]  /*0f00*/  SHF.R.U32.HI R16, RZ, 0x1, R14 ;  /* 0x00000001ff107819 */ /* 0x000fc4000001160e */
[----:B------:R-:W-:-:S04]  /*0f10*/  SEL R3, RZ, 0x1, !P0 ;  /* 0x00000001ff037807 */ /* 0x000fc80004000000 */
[----:B------:R-:W-:-:S04]  /*0f20*/  LOP3.LUT R3, R3, 0x1, R16, 0xf8, !PT ;  /* 0x0000000103037812 */ /* 0x000fc800078ef810 */
[----:B------:R-:W-:-:S05]  /*0f30*/  LOP3.LUT R3, R3, R14, RZ, 0xc0, !PT ;  /* 0x0000000e03037212 */ /* 0x000fca00078ec0ff */
[----:B------:R-:W-:-:S05]  /*0f40*/  IMAD.IADD R3, R16, 0x1, R3 ;  /* 0x0000000110037824 */ /* 0x000fca00078e0203 */
[----:B------:R-:W-:Y:S01]  /*0f50*/  LOP3.LUT R0, R3, R0, RZ, 0xfc, !PT ;  /* 0x0000000003007212 */ /* 0x000fe200078efcff */
[----:B------:R-:W-:Y:S06]  /*0f60*/  BRA `(.L_x_24) ;  /* 0x0000000000107947 */ /* 0x000fec0003800000 */
.L_x_23:
[----:B------:R-:W-:-:S04]  /*0f70*/  LOP3.LUT R0, R0, 0x80000000, RZ, 0xc0, !PT ;  /* 0x8000000000007812 */ /* 0x000fc800078ec0ff */
[----:B------:R-:W-:Y:S01]  /*0f80*/  LOP3.LUT R0, R0, 0x7f800000, RZ, 0xfc, !PT ;  /* 0x7f80000000007812 */ /* 0x000fe200078efcff */
[----:B------:R-:W-:Y:S06]  /*0f90*/  BRA `(.L_x_24) ;  /* 0x0000000000047947 */ /* 0x000fec0003800000 */
.L_x_22:
[----:B------:R-:W-:-:S07]  /*0fa0*/  IMAD R0, R14, 0x800000, R0 ;  /* 0x008000000e007824 */ /* 0x000fce00078e0200 */
.L_x_24:
[----:B------:R-:W-:Y:S05]  /*0fb0*/  BSYNC.RECONVERGENT B3 ;  /* 0x0000000000037941 */ /* 0x000fea0003800200 */
.L_x_21:
[----:B------:R-:W-:Y:S05]  /*0fc0*/  BRA `(.L_x_25) ;  /* 0x0000000000207947 */ /* 0x000fea0003800000 */
.L_x_20:
[----:B------:R-:W-:-:S04]  /*0fd0*/  LOP3.LUT R0, R15, 0x80000000, R14, 0x48, !PT ;  /* 0x800000000f007812 */ /* 0x000fc800078e480e */
[----:B------:R-:W-:Y:S01]  /*0fe0*/  LOP3.LUT R0, R0, 0x7f800000, RZ, 0xfc, !PT ;  /* 0x7f80000000007812 */ /* 0x000fe200078efcff */
[----:B------:R-:W-:Y:S06]  /*0ff0*/  BRA `(.L_x_25) ;  /* 0x0000000000147947 */ /* 0x000fec0003800000 */
.L_x_19:
[----:B------:R-:W-:Y:S01]  /*1000*/  LOP3.LUT R0, R15, 0x80000000, R14, 0x48, !PT ;  /* 0x800000000f007812 */ /* 0x000fe200078e480e */
[----:B------:R-:W-:Y:S06]  /*1010*/  BRA `(.L_x_25) ;  /* 0x00000000000c7947 */ /* 0x000fec0003800000 */
.L_x_18:
[----:B------:R-:W0:Y:S01]  /*1020*/  MUFU.RSQ R0, -QNAN ;  /* 0xffc0000000007908 */ /* 0x000e220000001400 */
[----:B------:R-:W-:Y:S05]  /*1030*/  BRA `(.L_x_25) ;  /* 0x0000000000047947 */ /* 0x000fea0003800000 */
.L_x_17:
[----:B------:R-:W-:-:S07]  /*1040*/  FADD.FTZ R0, R0, R3 ;  /* 0x0000000300007221 */ /* 0x000fce0000010000 */
.L_x_25:
[----:B------:R-:W-:Y:S05]  /*1050*/  BSYNC.RECONVERGENT B2 ;  /* 0x0000000000027941 */ /* 0x000fea0003800200 */
.L_x_15:
[----:B------:R-:W-:-:S04]  /*1060*/  IMAD.MOV.U32 R13, RZ, RZ, 0x0 ;  /* 0x00000000ff0d7424 */ /* 0x000fc800078e00ff */
[----:B0-----:R-:W-:Y:S05]  /*1070*/  RET.REL.NODEC R12 `(_Z12softmax_cudaPfS_mm) ;  /* 0xffffffec0ce07950 */ /* 0x001fea0003c3ffff */
.L_x_26:
[----:B------:R-:W-:-:S00]  /*1080*/  BRA `(.L_x_26) ;  /* 0xfffffffc00fc7947 */ /* 0x000fc0000383ffff */
[----:B------:R-:W-:-:S00]  /*1090*/  NOP ;  /* 0x0000000000007918 */ /* 0x000fc00000000000 */
        /* <DEDUP_REMOVED lines=14> */
.L_x_27:


//--------------------- .nv.shared._Z12softmax_cudaPfS_mm --------------------------
	.section	.nv.shared._Z12softmax_cudaPfS_mm,"aw",@nobits
	.sectionflags	@""
	.align	16
	.zero		1024


//--------------------- .nv.shared.reserved.0     --------------------------
	.section	.nv.shared.reserved.0,"aw",@nobits
	.weak		__nv_reservedSMEM_offset_0_alias
	.size		__nv_reservedSMEM_offset_0_alias, 0, 64
	.other		__nv_reservedSMEM_offset_0_alias,@"STO_CUDA_RESERVED_SHARED STV_DEFAULT"
__nv_reservedSMEM_offset_0_alias:
	.zero		0
	.zero		64


//--------------------- .nv.constant0._Z12softmax_cudaPfS_mm --------------------------
	.section	.nv.constant0._Z12softmax_cudaPfS_mm,"a",@progbits
	.sectionflags	@""
	.align	4
.nv.constant0._Z12softmax_cudaPfS_mm:
	.zero		928


//--------------------- SYMBOLS --------------------------

	.type		.nv.reservedSmem.offset0,@object
	.size		.nv.reservedSmem.offset0,0x4
	.type		.nv.reservedSmem.cap,@object
	.size		.nv.reservedSmem.cap,0x4
